.version 6.5
.target sm_30
.address_size 64

.visible .entry membar(
	.param .u64 input,
	.param .u64 output
)
{
	.reg .u64 	    in_addr;
    .reg .u64 	    out_addr;
    .reg .s32 	    temp;

	ld.param.u64 	in_addr, [input];
    ld.param.u64 	out_addr, [output];

    ld.u32          temp, [in_addr];
    membar.sys;
    st.s32          [out_addr], temp;
	ret;
}


// ===== COMPILED SASS (sm_100) =====

	.target	sm_100

	.elftype	@"ET_EXEC"


//--------------------- .note.nv.tkinfo           --------------------------
	.section	.note.nv.tkinfo,"",@"SHT_NOTE"
	.sectionflags	@"SHF_NOTE_NV_TKINFO"
	.tkinfo
        /*0018*/ 	.word	0x00000002
        /*0030*/ 	.string	""
        /*0030*/ 	.string	"ptxas"
        /*0030*/ 	.string	"Cuda compilation tools, release 13.0, V13.0.88"
        /*0030*/ 	.string	"Build cuda_13.0.r13.0/compiler.36424714_0"
        /*0030*/ 	.string	"-arch sm_100 "



//--------------------- .note.nv.cuinfo           --------------------------
	.section	.note.nv.cuinfo,"",@"SHT_NOTE"
	.sectionflags	@"SHF_NOTE_NV_CUINFO"
        /*0018*/ 	.short	0x0002
        /*001a*/ 	.short	0x001e
        /*001c*/ 	.short	0x0082
	.zero		2


//--------------------- .nv.info                  --------------------------
	.section	.nv.info,"",@"SHT_CUDA_INFO"
	.align	4


	//----- nvinfo : EIATTR_REGCOUNT
	.align		4
        /*0000*/ 	.byte	0x04, 0x2f
        /*0002*/ 	.short	(.L_1 - .L_0)
	.align		4
.L_0:
        /*0004*/ 	.word	index@(membar)
        /*0008*/ 	.word	0x00000008


	//----- nvinfo : EIATTR_FRAME_SIZE
	.align		4
.L_1:
        /*000c*/ 	.byte	0x04, 0x11
        /*000e*/ 	.short	(.L_3 - .L_2)
	.align		4
.L_2:
        /*0010*/ 	.word	index@(membar)
        /*0014*/ 	.word	0x00000000


	//----- nvinfo : EIATTR_MIN_STACK_SIZE
	.align		4
.L_3:
        /*0018*/ 	.byte	0x04, 0x12
        /*001a*/ 	.short	(.L_5 - .L_4)
	.align		4
.L_4:
        /*001c*/ 	.word	index@(membar)
        /*0020*/ 	.word	0x00000000
.L_5:


//--------------------- .nv.compat                --------------------------
	.section	.nv.compat,"",@"SHT_CUDA_COMPAT_INFO"
	.align	4
        /*0000*/ 	.byte	0x02, 0x09, 0x00, 0x00, 0x02, 0x02, 0x01, 0x00, 0x02, 0x05, 0x05, 0x00, 0x03, 0x07, 0x01, 0x01
        /*0010*/ 	.byte	0x02, 0x03, 0x00, 0x00, 0x02, 0x06, 0x01, 0x00, 0x04, 0x0b, 0x08, 0x00, 0x09, 0x00, 0x00, 0x00
        /*0020*/ 	.byte	0x00, 0x00, 0x00, 0x00


//--------------------- .nv.info.membar           --------------------------
	.section	.nv.info.membar,"",@"SHT_CUDA_INFO"
	.sectionflags	@""
	.align	4


	//----- nvinfo : EIATTR_CUDA_API_VERSION
	.align		4
        /*0000*/ 	.byte	0x04, 0x37
        /*0002*/ 	.short	(.L_7 - .L_6)
.L_6:
        /*0004*/ 	.word	0x00000082


	//----- nvinfo : EIATTR_KPARAM_INFO
	.align		4
.L_7:
        /*0008*/ 	.byte	0x04, 0x17
        /*000a*/ 	.short	(.L_9 - .L_8)
.L_8:
        /*000c*/ 	.word	0x00000000
        /*0010*/ 	.short	0x0001
        /*0012*/ 	.short	0x0008
        /*0014*/ 	.byte	0x00, 0xf0, 0x21, 0x00


	//----- nvinfo : EIATTR_KPARAM_INFO
	.align		4
.L_9:
        /*0018*/ 	.byte	0x04, 0x17
        /*001a*/ 	.short	(.L_11 - .L_10)
.L_10:
        /*001c*/ 	.word	0x00000000
        /*0020*/ 	.short	0x0000
        /*0022*/ 	.short	0x0000
        /*0024*/ 	.byte	0x00, 0xf0, 0x21, 0x00


	//----- nvinfo : EIATTR_SPARSE_MMA_MASK
	.align		4
.L_11:
        /*0028*/ 	.byte	0x03, 0x50
        /*002a*/ 	.short	0x0000


	//----- nvinfo : EIATTR_MAXREG_COUNT
	.align		4
        /*002c*/ 	.byte	0x03, 0x1b
        /*002e*/ 	.short	0x00ff


	//----- nvinfo : EIATTR_MERCURY_ISA_VERSION
	.align		4
        /*0030*/ 	.byte	0x03, 0x5f
        /*0032*/ 	.short	0x0101


	//----- nvinfo : EIATTR_VRC_CTA_INIT_COUNT
	.align		4
        /*0034*/ 	.byte	0x02, 0x4a
	.zero		1
	.zero		1


	//----- nvinfo : EIATTR_EXIT_INSTR_OFFSETS
	.align		4
        /*0038*/ 	.byte	0x04, 0x1c
        /*003a*/ 	.short	(.L_13 - .L_12)


	//   ....[0]....
.L_12:
        /*003c*/ 	.word	0x000000a0


	//----- nvinfo : EIATTR_CBANK_PARAM_SIZE
	.align		4
.L_13:
        /*0040*/ 	.byte	0x03, 0x19
        /*0042*/ 	.short	0x0010


	//----- nvinfo : EIATTR_PARAM_CBANK
	.align		4
        /*0044*/ 	.byte	0x04, 0x0a
        /*0046*/ 	.short	(.L_15 - .L_14)
	.align		4
.L_14:
        /*0048*/ 	.word	index@(.nv.constant0.membar)
        /*004c*/ 	.short	0x0380
        /*004e*/ 	.short	0x0010


	//----- nvinfo : EIATTR_SW_WAR
	.align		4
.L_15:
        /*0050*/ 	.byte	0x04, 0x36
        /*0052*/ 	.short	(.L_17 - .L_16)
.L_16:
        /*0054*/ 	.word	0x00000008
.L_17:


//--------------------- .nv.callgraph             --------------------------
	.section	.nv.callgraph,"",@"SHT_CUDA_CALLGRAPH"
	.align	4
	.sectionentsize	8
	.align		4
        /*0000*/ 	.word	0x00000000
	.align		4
        /*0004*/ 	.word	0xffffffff
	.align		4
        /*0008*/ 	.word	0x00000000
	.align		4
        /*000c*/ 	.word	0xfffffffe
	.align		4
        /*0010*/ 	.word	0x00000000
	.align		4
        /*0014*/ 	.word	0xfffffffd
	.align		4
        /*0018*/ 	.word	0x00000000
	.align		4
        /*001c*/ 	.word	0xfffffffc


//--------------------- .text.membar              --------------------------
	.section	.text.membar,"ax",@progbits
	.align	128
        .global         membar
        .type           membar,@function
        .size           membar,(.L_x_1 - membar)
        .other          membar,@"STO_CUDA_ENTRY STV_DEFAULT"
membar:
.text.membar:
[----:B------:R-:W-:Y:S08]  /*0000*/  LDC R1, c[0x0][0x37c] ;  /* 0x0000df00ff017b82 */ /* 0x000ff00000000800 */
[----:B------:R-:W0:Y:S01]  /*0010*/  LDC.64 R2, c[0x0][0x380] ;  /* 0x0000e000ff027b82 */ /* 0x000e220000000a00 */
[----:B------:R-:W0:Y:S07]  /*0020*/  LDCU.64 UR4, c[0x0][0x358] ;  /* 0x00006b00ff0477ac */ /* 0x000e2e0008000a00 */
[----:B------:R-:W1:Y:S01]  /*0030*/  LDC.64 R4, c[0x0][0x388] ;  /* 0x0000e200ff047b82 */ /* 0x000e620000000a00 */
[----:B0-----:R-:W1:Y:S01]  /*0040*/  LD.E R3, desc[UR4][R2.64] ;  /* 0x0000000402037980 */ /* 0x001e62000c101900 */
[----:B------:R-:W-:Y:S06]  /*0050*/  MEMBAR.SC.SYS ;  /* 0x0000000000007992 */ /* 0x000fec0000003000 */
[----:B------:R-:W-:-:S00]  /*0060*/  ERRBAR ;  /* 0x00000000000079ab */ /* 0x000fc00000000000 */
[----:B------:R-:W-:Y:S06]  /*0070*/  CGAERRBAR ;  /* 0x00000000000075ab */ /* 0x000fec0000000000 */
[----:B------:R-:W-:Y:S04]  /*0080*/  CCTL.IVALL ;  /* 0x00000000ff00798f */ /* 0x000fe80002000000 */
[----:B-1----:R-:W-:Y:S01]  /*0090*/  ST.E desc[UR4][R4.64], R3 ;  /* 0x0000000304007985 */ /* 0x002fe2000c101904 */
[----:B------:R-:W-:Y:S05]  /*00a0*/  EXIT ;  /* 0x000000000000794d */ /* 0x000fea0003800000 */
.L_x_0:
[----:B------:R-:W-:-:S00]  /*00b0*/  BRA `(.L_x_0) ;  /* 0xfffffffc00fc7947 */ /* 0x000fc0000383ffff */
[----:B------:R-:W-:-:S00]  /*00c0*/  NOP ;  /* 0x0000000000007918 */ /* 0x000fc00000000000 */
        /* <DEDUP_REMOVED lines=11> */
.L_x_1:


//--------------------- .nv.shared.reserved.0     --------------------------
	.section	.nv.shared.reserved.0,"aw",@nobits
	.weak		__nv_reservedSMEM_offset_0_alias
	.size		__nv_reservedSMEM_offset_0_alias, 0, 64
	.other		__nv_reservedSMEM_offset_0_alias,@"STO_CUDA_RESERVED_SHARED STV_DEFAULT"
__nv_reservedSMEM_offset_0_alias:
	.zero		0
	.zero		64


//--------------------- .nv.constant0.membar      --------------------------
	.section	.nv.constant0.membar,"a",@progbits
	.sectionflags	@""
	.align	4
.nv.constant0.membar:
	.zero		912


//--------------------- SYMBOLS --------------------------

	.type		.nv.reservedSmem.offset0,@object
	.size		.nv.reservedSmem.offset0,0x4
